//
// Generated by NVIDIA NVVM Compiler
//
// Compiler Build ID: CL-36424714
// Cuda compilation tools, release 13.0, V13.0.88
// Based on NVVM 20.0.0
//

.version 9.0
.target sm_100
.address_size 64

	// .globl	_Z12reduceKernelPfS_
// _ZZ12reduceKernelPfS_E4temp has been demoted

.visible .entry _Z12reduceKernelPfS_(
	.param .u64 .ptr .align 1 _Z12reduceKernelPfS__param_0,
	.param .u64 .ptr .align 1 _Z12reduceKernelPfS__param_1
)
{
	.reg .pred 	%p<5>;
	.reg .b32 	%r<13>;
	.reg .b32 	%f<6>;
	.reg .b64 	%rd<9>;
	// demoted variable
	.shared .align 4 .b8 _ZZ12reduceKernelPfS_E4temp[128];
	ld.param.u64 	%rd1, [_Z12reduceKernelPfS__param_0];
	ld.param.u64 	%rd2, [_Z12reduceKernelPfS__param_1];
	cvta.to.global.u64 	%rd3, %rd2;
	mov.u32 	%r1, %tid.x;
	mov.u32 	%r12, %ntid.x;
	mov.u32 	%r3, %ctaid.x;
	mad.lo.s32 	%r7, %r12, %r3, %r1;
	mul.wide.s32 	%rd4, %r7, 4;
	add.s64 	%rd5, %rd3, %rd4;
	ld.global.f32 	%f1, [%rd5];
	shl.b32 	%r8, %r1, 2;
	mov.u32 	%r9, _ZZ12reduceKernelPfS_E4temp;
	add.s32 	%r4, %r9, %r8;
	st.shared.f32 	[%r4], %f1;
	bar.sync 	0;
	setp.lt.u32 	%p1, %r12, 2;
	@%p1 bra 	$L__BB0_4;
$L__BB0_1:
	shr.u32 	%r6, %r12, 1;
	setp.ge.u32 	%p2, %r1, %r6;
	@%p2 bra 	$L__BB0_3;
	shl.b32 	%r10, %r6, 2;
	add.s32 	%r11, %r4, %r10;
	ld.shared.f32 	%f2, [%r11];
	ld.shared.f32 	%f3, [%r4];
	add.f32 	%f4, %f2, %f3;
	st.shared.f32 	[%r4], %f4;
$L__BB0_3:
	bar.sync 	0;
	setp.gt.u32 	%p3, %r12, 3;
	mov.u32 	%r12, %r6;
	@%p3 bra 	$L__BB0_1;
$L__BB0_4:
	setp.ne.s32 	%p4, %r1, 0;
	@%p4 bra 	$L__BB0_6;
	ld.shared.f32 	%f5, [_ZZ12reduceKernelPfS_E4temp];
	cvta.to.global.u64 	%rd6, %rd1;
	mul.wide.u32 	%rd7, %r3, 4;
	add.s64 	%rd8, %rd6, %rd7;
	st.global.f32 	[%rd8], %f5;
$L__BB0_6:
	ret;

}


// ===== COMPILED SASS (sm_100) =====

	.target	sm_100

	.elftype	@"ET_EXEC"


//--------------------- .note.nv.tkinfo           --------------------------
	.section	.note.nv.tkinfo,"",@"SHT_NOTE"
	.sectionflags	@"SHF_NOTE_NV_TKINFO"
	.tkinfo
        /*0018*/ 	.word	0x00000002
        /*0030*/ 	.string	""
        /*0030*/ 	.string	"ptxas"
        /*0030*/ 	.string	"Cuda compilation tools, release 13.0, V13.0.88"
        /*0030*/ 	.string	"Build cuda_13.0.r13.0/compiler.36424714_0"
        /*0030*/ 	.string	"-arch sm_100 -m 64 "



//--------------------- .note.nv.cuinfo           --------------------------
	.section	.note.nv.cuinfo,"",@"SHT_NOTE"
	.sectionflags	@"SHF_NOTE_NV_CUINFO"
        /*0018*/ 	.short	0x0002
        /*001a*/ 	.short	0x0064
        /*001c*/ 	.short	0x0082
	.zero		2


//--------------------- .nv.info                  --------------------------
	.section	.nv.info,"",@"SHT_CUDA_INFO"
	.align	4


	//----- nvinfo : EIATTR_REGCOUNT
	.align		4
        /*0000*/ 	.byte	0x04, 0x2f
        /*0002*/ 	.short	(.L_1 - .L_0)
	.align		4
.L_0:
        /*0004*/ 	.word	index@(_Z12reduceKernelPfS_)
        /*0008*/ 	.word	0x0000000b


	//----- nvinfo : EIATTR_FRAME_SIZE
	.align		4
.L_1:
        /*000c*/ 	.byte	0x04, 0x11
        /*000e*/ 	.short	(.L_3 - .L_2)
	.align		4
.L_2:
        /*0010*/ 	.word	index@(_Z12reduceKernelPfS_)
        /*0014*/ 	.word	0x00000000


	//----- nvinfo : EIATTR_MIN_STACK_SIZE
	.align		4
.L_3:
        /*0018*/ 	.byte	0x04, 0x12
        /*001a*/ 	.short	(.L_5 - .L_4)
	.align		4
.L_4:
        /*001c*/ 	.word	index@(_Z12reduceKernelPfS_)
        /*0020*/ 	.word	0x00000000
.L_5:


//--------------------- .nv.compat                --------------------------
	.section	.nv.compat,"",@"SHT_CUDA_COMPAT_INFO"
	.align	4
        /*0000*/ 	.byte	0x02, 0x09, 0x00, 0x00, 0x02, 0x02, 0x01, 0x00, 0x02, 0x05, 0x05, 0x00, 0x03, 0x07, 0x01, 0x01
        /*0010*/ 	.byte	0x02, 0x03, 0x00, 0x00, 0x02, 0x06, 0x01, 0x00, 0x04, 0x0b, 0x08, 0x00, 0x09, 0x00, 0x00, 0x00
        /*0020*/ 	.byte	0x00, 0x00, 0x00, 0x00


//--------------------- .nv.info._Z12reduceKernelPfS_ --------------------------
	.section	.nv.info._Z12reduceKernelPfS_,"",@"SHT_CUDA_INFO"
	.sectionflags	@""
	.align	4


	//----- nvinfo : EIATTR_CUDA_API_VERSION
	.align		4
        /*0000*/ 	.byte	0x04, 0x37
        /*0002*/ 	.short	(.L_7 - .L_6)
.L_6:
        /*0004*/ 	.word	0x00000082


	//----- nvinfo : EIATTR_KPARAM_INFO
	.align		4
.L_7:
        /*0008*/ 	.byte	0x04, 0x17
        /*000a*/ 	.short	(.L_9 - .L_8)
.L_8:
        /*000c*/ 	.word	0x00000000
        /*0010*/ 	.short	0x0001
        /*0012*/ 	.short	0x0008
        /*0014*/ 	.byte	0x00, 0xf5, 0x21, 0x00


	//----- nvinfo : EIATTR_KPARAM_INFO
	.align		4
.L_9:
        /*0018*/ 	.byte	0x04, 0x17
        /*001a*/ 	.short	(.L_11 - .L_10)
.L_10:
        /*001c*/ 	.word	0x00000000
        /*0020*/ 	.short	0x0000
        /*0022*/ 	.short	0x0000
        /*0024*/ 	.byte	0x00, 0xf5, 0x21, 0x00


	//----- nvinfo : EIATTR_SPARSE_MMA_MASK
	.align		4
.L_11:
        /*0028*/ 	.byte	0x03, 0x50
        /*002a*/ 	.short	0x0000


	//----- nvinfo : EIATTR_MAXREG_COUNT
	.align		4
        /*002c*/ 	.byte	0x03, 0x1b
        /*002e*/ 	.short	0x00ff


	//----- nvinfo : EIATTR_NUM_BARRIERS
	.align		4
        /*0030*/ 	.byte	0x02, 0x4c
        /*0032*/ 	.byte	0x01
	.zero		1


	//----- nvinfo : EIATTR_MERCURY_ISA_VERSION
	.align		4
        /*0034*/ 	.byte	0x03, 0x5f
        /*0036*/ 	.short	0x0101


	//----- nvinfo : EIATTR_VRC_CTA_INIT_COUNT
	.align		4
        /*0038*/ 	.byte	0x02, 0x4a
	.zero		1
	.zero		1


	//----- nvinfo : EIATTR_EXIT_INSTR_OFFSETS
	.align		4
        /*003c*/ 	.byte	0x04, 0x1c
        /*003e*/ 	.short	(.L_13 - .L_12)


	//   ....[0]....
.L_12:
        /*0040*/ 	.word	0x000001e0


	//   ....[1]....
        /*0044*/ 	.word	0x00000260


	//----- nvinfo : EIATTR_CBANK_PARAM_SIZE
	.align		4
.L_13:
        /*0048*/ 	.byte	0x03, 0x19
        /*004a*/ 	.short	0x0010


	//----- nvinfo : EIATTR_PARAM_CBANK
	.align		4
        /*004c*/ 	.byte	0x04, 0x0a
        /*004e*/ 	.short	(.L_15 - .L_14)
	.align		4
.L_14:
        /*0050*/ 	.word	index@(.nv.constant0._Z12reduceKernelPfS_)
        /*0054*/ 	.short	0x0380
        /*0056*/ 	.short	0x0010


	//----- nvinfo : EIATTR_SW_WAR
	.align		4
.L_15:
        /*0058*/ 	.byte	0x04, 0x36
        /*005a*/ 	.short	(.L_17 - .L_16)
.L_16:
        /*005c*/ 	.word	0x00000008
.L_17:


//--------------------- .nv.callgraph             --------------------------
	.section	.nv.callgraph,"",@"SHT_CUDA_CALLGRAPH"
	.align	4
	.sectionentsize	8
	.align		4
        /*0000*/ 	.word	0x00000000
	.align		4
        /*0004*/ 	.word	0xffffffff
	.align		4
        /*0008*/ 	.word	0x00000000
	.align		4
        /*000c*/ 	.word	0xfffffffe
	.align		4
        /*0010*/ 	.word	0x00000000
	.align		4
        /*0014*/ 	.word	0xfffffffd
	.align		4
        /*0018*/ 	.word	0x00000000
	.align		4
        /*001c*/ 	.word	0xfffffffc


//--------------------- .text._Z12reduceKernelPfS_ --------------------------
	.section	.text._Z12reduceKernelPfS_,"ax",@progbits
	.align	128
        .global         _Z12reduceKernelPfS_
        .type           _Z12reduceKernelPfS_,@function
        .size           _Z12reduceKernelPfS_,(.L_x_3 - _Z12reduceKernelPfS_)
        .other          _Z12reduceKernelPfS_,@"STO_CUDA_ENTRY STV_DEFAULT"
_Z12reduceKernelPfS_:
.text._Z12reduceKernelPfS_:
[----:B------:R-:W-:Y:S01]  /*0000*/  LDC R1, c[0x0][0x37c] ;  /* 0x0000df00ff017b82 */ /* 0x000fe20000000800 */
[----:B------:R-:W0:Y:S07]  /*0010*/  S2R R6, SR_TID.X ;  /* 0x0000000000067919 */ /* 0x000e2e0000002100 */
[----:B------:R-:W1:Y:S01]  /*0020*/  LDC.64 R2, c[0x0][0x388] ;  /* 0x0000e200ff027b82 */ /* 0x000e620000000a00 */
[----:B------:R-:W0:Y:S01]  /*0030*/  LDCU UR8, c[0x0][0x360] ;  /* 0x00006c00ff0877ac */ /* 0x000e220008000800 */
[----:B------:R-:W0:Y:S01]  /*0040*/  S2R R7, SR_CTAID.X ;  /* 0x0000000000077919 */ /* 0x000e220000002500 */
[----:B------:R-:W2:Y:S01]  /*0050*/  LDCU.64 UR6, c[0x0][0x358] ;  /* 0x00006b00ff0677ac */ /* 0x000ea20008000a00 */
[----:B0-----:R-:W-:-:S04]  /*0060*/  IMAD R5, R7, UR8, R6 ;  /* 0x0000000807057c24 */ /* 0x001fc8000f8e0206 */
[----:B-1----:R-:W-:-:S06]  /*0070*/  IMAD.WIDE R2, R5, 0x4, R2 ;  /* 0x0000000405027825 */ /* 0x002fcc00078e0202 */
[----:B--2---:R-:W2:Y:S01]  /*0080*/  LDG.E R2, desc[UR6][R2.64] ;  /* 0x0000000602027981 */ /* 0x004ea2000c1e1900 */
[----:B------:R-:W0:Y:S01]  /*0090*/  S2UR UR5, SR_CgaCtaId ;  /* 0x00000000000579c3 */ /* 0x000e220000008800 */
[----:B------:R-:W-:Y:S01]  /*00a0*/  UMOV UR4, 0x400 ;  /* 0x0000040000047882 */ /* 0x000fe20000000000 */
[----:B------:R-:W-:Y:S01]  /*00b0*/  UISETP.GE.U32.AND UP0, UPT, UR8, 0x2, UPT ;  /* 0x000000020800788c */ /* 0x000fe2000bf06070 */
[----:B------:R-:W-:Y:S01]  /*00c0*/  ISETP.NE.AND P0, PT, R6, RZ, PT ;  /* 0x000000ff0600720c */ /* 0x000fe20003f05270 */
[----:B0-----:R-:W-:-:S06]  /*00d0*/  ULEA UR4, UR5, UR4, 0x18 ;  /* 0x0000000405047291 */ /* 0x001fcc000f8ec0ff */
[----:B------:R-:W-:-:S05]  /*00e0*/  LEA R5, R6, UR4, 0x2 ;  /* 0x0000000406057c11 */ /* 0x000fca000f8e10ff */
[----:B--2---:R0:W-:Y:S01]  /*00f0*/  STS [R5], R2 ;  /* 0x0000000205007388 */ /* 0x0041e20000000800 */
[----:B------:R-:W-:Y:S06]  /*0100*/  BAR.SYNC.DEFER_BLOCKING 0x0 ;  /* 0x0000000000007b1d */ /* 0x000fec0000010000 */
[----:B------:R-:W-:Y:S05]  /*0110*/  BRA.U !UP0, `(.L_x_0) ;  /* 0x0000000108307547 */ /* 0x000fea000b800000 */
[----:B------:R-:W-:-:S07]  /*0120*/  IMAD.U32 R0, RZ, RZ, UR8 ;  /* 0x00000008ff007e24 */ /* 0x000fce000f8e00ff */
.L_x_1:
[----:B------:R-:W-:-:S04]  /*0130*/  SHF.R.U32.HI R8, RZ, 0x1, R0 ;  /* 0x00000001ff087819 */ /* 0x000fc80000011600 */
[----:B------:R-:W-:-:S13]  /*0140*/  ISETP.GE.U32.AND P1, PT, R6, R8, PT ;  /* 0x000000080600720c */ /* 0x000fda0003f26070 */
[----:B0-----:R-:W-:Y:S01]  /*0150*/  @!P1 LEA R2, R8, R5, 0x2 ;  /* 0x0000000508029211 */ /* 0x001fe200078e10ff */
[----:B------:R-:W-:Y:S05]  /*0160*/  @!P1 LDS R3, [R5] ;  /* 0x0000000005039984 */ /* 0x000fea0000000800 */
[----:B------:R-:W0:Y:S02]  /*0170*/  @!P1 LDS R2, [R2] ;  /* 0x0000000002029984 */ /* 0x000e240000000800 */
[----:B0-----:R-:W-:-:S05]  /*0180*/  @!P1 FADD R4, R2, R3 ;  /* 0x0000000302049221 */ /* 0x001fca0000000000 */
[----:B------:R1:W-:Y:S01]  /*0190*/  @!P1 STS [R5], R4 ;  /* 0x0000000405009388 */ /* 0x0003e20000000800 */
[----:B------:R-:W-:Y:S01]  /*01a0*/  BAR.SYNC.DEFER_BLOCKING 0x0 ;  /* 0x0000000000007b1d */ /* 0x000fe20000010000 */
[----:B------:R-:W-:Y:S01]  /*01b0*/  ISETP.GT.U32.AND P1, PT, R0, 0x3, PT ;  /* 0x000000030000780c */ /* 0x000fe20003f24070 */
[----:B------:R-:W-:-:S12]  /*01c0*/  IMAD.MOV.U32 R0, RZ, RZ, R8 ;  /* 0x000000ffff007224 */ /* 0x000fd800078e0008 */
[----:B-1----:R-:W-:Y:S05]  /*01d0*/  @P1 BRA `(.L_x_1) ;  /* 0xfffffffc00d41947 */ /* 0x002fea000383ffff */
.L_x_0:
[----:B------:R-:W-:Y:S05]  /*01e0*/  @P0 EXIT ;  /* 0x000000000000094d */ /* 0x000fea0003800000 */
[----:B------:R-:W1:Y:S01]  /*01f0*/  S2UR UR5, SR_CgaCtaId ;  /* 0x00000000000579c3 */ /* 0x000e620000008800 */
[----:B------:R-:W-:-:S07]  /*0200*/  UMOV UR4, 0x400 ;  /* 0x0000040000047882 */ /* 0x000fce0000000000 */
[----:B0-----:R-:W0:Y:S01]  /*0210*/  LDC.64 R2, c[0x0][0x380] ;  /* 0x0000e000ff027b82 */ /* 0x001e220000000a00 */
[----:B-1----:R-:W-:Y:S01]  /*0220*/  ULEA UR4, UR5, UR4, 0x18 ;  /* 0x0000000405047291 */ /* 0x002fe2000f8ec0ff */
[----:B0-----:R-:W-:-:S08]  /*0230*/  IMAD.WIDE.U32 R2, R7, 0x4, R2 ;  /* 0x0000000407027825 */ /* 0x001fd000078e0002 */
[----:B------:R-:W0:Y:S04]  /*0240*/  LDS R5, [UR4] ;  /* 0x00000004ff057984 */ /* 0x000e280008000800 */
[----:B0-----:R-:W-:Y:S01]  /*0250*/  STG.E desc[UR6][R2.64], R5 ;  /* 0x0000000502007986 */ /* 0x001fe2000c101906 */
[----:B------:R-:W-:Y:S05]  /*0260*/  EXIT ;  /* 0x000000000000794d */ /* 0x000fea0003800000 */
.L_x_2:
[----:B------:R-:W-:-:S00]  /*0270*/  BRA `(.L_x_2) ;  /* 0xfffffffc00fc7947 */ /* 0x000fc0000383ffff */
[----:B------:R-:W-:-:S00]  /*0280*/  NOP ;  /* 0x0000000000007918 */ /* 0x000fc00000000000 */
[----:B------:R-:W-:-:S00]  /*0290*/  NOP ;  /* 0x0000000000007918 */ /* 0x000fc00000000000 */
[----:B------:R-:W-:-:S00]  /*02a0*/  NOP ;  /* 0x0000000000007918 */ /* 0x000fc00000000000 */
[----:B------:R-:W-:-:S00]  /*02b0*/  NOP ;  /* 0x0000000000007918 */ /* 0x000fc00000000000 */
[----:B------:R-:W-:-:S00]  /*02c0*/  NOP ;  /* 0x0000000000007918 */ /* 0x000fc00000000000 */
[----:B------:R-:W-:-:S00]  /*02d0*/  NOP ;  /* 0x0000000000007918 */ /* 0x000fc00000000000 */
[----:B------:R-:W-:-:S00]  /*02e0*/  NOP ;  /* 0x0000000000007918 */ /* 0x000fc00000000000 */
[----:B------:R-:W-:-:S00]  /*02f0*/  NOP ;  /* 0x0000000000007918 */ /* 0x000fc00000000000 */
.L_x_3:


//--------------------- .nv.shared._Z12reduceKernelPfS_ --------------------------
	.section	.nv.shared._Z12reduceKernelPfS_,"aw",@nobits
	.sectionflags	@""
	.align	4
.nv.shared._Z12reduceKernelPfS_:
	.zero		1152


//--------------------- .nv.shared.reserved.0     --------------------------
	.section	.nv.shared.reserved.0,"aw",@nobits
	.weak		__nv_reservedSMEM_offset_0_alias
	.size		__nv_reservedSMEM_offset_0_alias, 0, 64
	.other		__nv_reservedSMEM_offset_0_alias,@"STO_CUDA_RESERVED_SHARED STV_DEFAULT"
__nv_reservedSMEM_offset_0_alias:
	.zero		0
	.zero		64


//--------------------- .nv.constant0._Z12reduceKernelPfS_ --------------------------
	.section	.nv.constant0._Z12reduceKernelPfS_,"a",@progbits
	.sectionflags	@""
	.align	4
.nv.constant0._Z12reduceKernelPfS_:
	.zero		912


//--------------------- SYMBOLS --------------------------

	.type		.nv.reservedSmem.offset0,@object
	.size		.nv.reservedSmem.offset0,0x4
	.type		.nv.reservedSmem.cap,@object
	.size		.nv.reservedSmem.cap,0x4
